//
// Generated by NVIDIA NVVM Compiler
//
// Compiler Build ID: CL-36424714
// Cuda compilation tools, release 13.0, V13.0.88
// Based on NVVM 20.0.0
//

.version 9.0
.target sm_100
.address_size 64

	// .globl	_Z12histo_kernelP8PPMPixeliPf
// _ZZ12histo_kernelP8PPMPixeliPfE13histo_private has been demoted

.visible .entry _Z12histo_kernelP8PPMPixeliPf(
	.param .u64 .ptr .align 1 _Z12histo_kernelP8PPMPixeliPf_param_0,
	.param .u32 _Z12histo_kernelP8PPMPixeliPf_param_1,
	.param .u64 .ptr .align 1 _Z12histo_kernelP8PPMPixeliPf_param_2
)
{
	.reg .pred 	%p<9>;
	.reg .b16 	%rs<11>;
	.reg .b32 	%r<72>;
	.reg .b32 	%f<8>;
	.reg .b64 	%rd<16>;
	// demoted variable
	.shared .align 4 .b8 _ZZ12histo_kernelP8PPMPixeliPfE13histo_private[256];
	ld.param.u64 	%rd4, [_Z12histo_kernelP8PPMPixeliPf_param_0];
	ld.param.u32 	%r14, [_Z12histo_kernelP8PPMPixeliPf_param_1];
	ld.param.u64 	%rd3, [_Z12histo_kernelP8PPMPixeliPf_param_2];
	cvta.to.global.u64 	%rd1, %rd4;
	mov.u32 	%r1, %tid.x;
	mov.u32 	%r15, %ctaid.x;
	mov.u32 	%r16, %ntid.x;
	mad.lo.s32 	%r70, %r15, %r16, %r1;
	mov.u32 	%r17, %nctaid.x;
	mul.lo.s32 	%r3, %r16, %r17;
	setp.gt.u32 	%p1, %r1, 63;
	shl.b32 	%r18, %r1, 2;
	mov.u32 	%r19, _ZZ12histo_kernelP8PPMPixeliPfE13histo_private;
	add.s32 	%r4, %r19, %r18;
	@%p1 bra 	$L__BB0_2;
	mov.b32 	%r20, 0;
	st.shared.u32 	[%r4], %r20;
$L__BB0_2:
	bar.sync 	0;
	setp.ge.s32 	%p2, %r70, %r14;
	@%p2 bra 	$L__BB0_9;
	add.s32 	%r21, %r70, %r3;
	max.s32 	%r22, %r14, %r21;
	setp.lt.s32 	%p3, %r21, %r14;
	selp.u32 	%r23, 1, 0, %p3;
	add.s32 	%r24, %r21, %r23;
	sub.s32 	%r25, %r22, %r24;
	div.u32 	%r26, %r25, %r3;
	add.s32 	%r5, %r26, %r23;
	and.b32  	%r27, %r5, 3;
	setp.eq.s32 	%p4, %r27, 3;
	@%p4 bra 	$L__BB0_6;
	add.s64 	%rd2, %rd1, 1;
	add.s32 	%r28, %r5, 1;
	and.b32  	%r29, %r28, 3;
	neg.s32 	%r68, %r29;
$L__BB0_5:
	.pragma "nounroll";
	mul.wide.s32 	%rd5, %r70, 3;
	add.s64 	%rd6, %rd2, %rd5;
	ld.global.u8 	%rs1, [%rd6+-1];
	mul.wide.u16 	%r30, %rs1, 16;
	ld.global.u8 	%rs2, [%rd6];
	mul.wide.u16 	%r31, %rs2, 4;
	add.s32 	%r32, %r31, %r30;
	ld.global.u8 	%r33, [%rd6+1];
	add.s32 	%r34, %r32, %r33;
	shl.b32 	%r35, %r34, 2;
	add.s32 	%r37, %r19, %r35;
	atom.shared.add.f32 	%f1, [%r37], 0f3F800000;
	add.s32 	%r70, %r70, %r3;
	add.s32 	%r68, %r68, 1;
	setp.ne.s32 	%p5, %r68, 0;
	@%p5 bra 	$L__BB0_5;
$L__BB0_6:
	setp.lt.u32 	%p6, %r5, 3;
	@%p6 bra 	$L__BB0_9;
	mul.wide.s32 	%rd9, %r3, 3;
	shl.b32 	%r67, %r3, 2;
$L__BB0_8:
	mul.wide.s32 	%rd7, %r70, 3;
	add.s64 	%rd8, %rd1, %rd7;
	ld.global.u8 	%rs3, [%rd8];
	mul.wide.u16 	%r38, %rs3, 16;
	ld.global.u8 	%rs4, [%rd8+1];
	mul.wide.u16 	%r39, %rs4, 4;
	add.s32 	%r40, %r39, %r38;
	ld.global.u8 	%r41, [%rd8+2];
	add.s32 	%r42, %r40, %r41;
	shl.b32 	%r43, %r42, 2;
	add.s32 	%r45, %r19, %r43;
	atom.shared.add.f32 	%f2, [%r45], 0f3F800000;
	add.s64 	%rd10, %rd8, %rd9;
	ld.global.u8 	%rs5, [%rd10];
	mul.wide.u16 	%r46, %rs5, 16;
	ld.global.u8 	%rs6, [%rd10+1];
	mul.wide.u16 	%r47, %rs6, 4;
	add.s32 	%r48, %r47, %r46;
	ld.global.u8 	%r49, [%rd10+2];
	add.s32 	%r50, %r48, %r49;
	shl.b32 	%r51, %r50, 2;
	add.s32 	%r52, %r19, %r51;
	atom.shared.add.f32 	%f3, [%r52], 0f3F800000;
	add.s64 	%rd11, %rd10, %rd9;
	ld.global.u8 	%rs7, [%rd11];
	mul.wide.u16 	%r53, %rs7, 16;
	ld.global.u8 	%rs8, [%rd11+1];
	mul.wide.u16 	%r54, %rs8, 4;
	add.s32 	%r55, %r54, %r53;
	ld.global.u8 	%r56, [%rd11+2];
	add.s32 	%r57, %r55, %r56;
	shl.b32 	%r58, %r57, 2;
	add.s32 	%r59, %r19, %r58;
	atom.shared.add.f32 	%f4, [%r59], 0f3F800000;
	add.s64 	%rd12, %rd11, %rd9;
	ld.global.u8 	%rs9, [%rd12];
	mul.wide.u16 	%r60, %rs9, 16;
	ld.global.u8 	%rs10, [%rd12+1];
	mul.wide.u16 	%r61, %rs10, 4;
	add.s32 	%r62, %r61, %r60;
	ld.global.u8 	%r63, [%rd12+2];
	add.s32 	%r64, %r62, %r63;
	shl.b32 	%r65, %r64, 2;
	add.s32 	%r66, %r19, %r65;
	atom.shared.add.f32 	%f5, [%r66], 0f3F800000;
	add.s32 	%r70, %r67, %r70;
	setp.lt.s32 	%p7, %r70, %r14;
	@%p7 bra 	$L__BB0_8;
$L__BB0_9:
	setp.gt.u32 	%p8, %r1, 63;
	bar.sync 	0;
	@%p8 bra 	$L__BB0_11;
	cvta.to.global.u64 	%rd13, %rd3;
	mul.wide.u32 	%rd14, %r1, 4;
	add.s64 	%rd15, %rd13, %rd14;
	ld.shared.f32 	%f6, [%r4];
	atom.global.add.f32 	%f7, [%rd15], %f6;
$L__BB0_11:
	ret;

}
	// .globl	_Z19histo_normalizationPfi
.visible .entry _Z19histo_normalizationPfi(
	.param .u64 .ptr .align 1 _Z19histo_normalizationPfi_param_0,
	.param .u32 _Z19histo_normalizationPfi_param_1
)
{
	.reg .b32 	%r<3>;
	.reg .b32 	%f<4>;
	.reg .b64 	%rd<5>;

	ld.param.u64 	%rd1, [_Z19histo_normalizationPfi_param_0];
	ld.param.u32 	%r1, [_Z19histo_normalizationPfi_param_1];
	cvta.to.global.u64 	%rd2, %rd1;
	mov.u32 	%r2, %tid.x;
	mul.wide.u32 	%rd3, %r2, 4;
	add.s64 	%rd4, %rd2, %rd3;
	ld.global.f32 	%f1, [%rd4];
	cvt.rn.f32.s32 	%f2, %r1;
	div.rn.f32 	%f3, %f1, %f2;
	st.global.f32 	[%rd4], %f3;
	ret;

}


// ===== COMPILED SASS (sm_100) =====

	.target	sm_100

	.elftype	@"ET_EXEC"


//--------------------- .note.nv.tkinfo           --------------------------
	.section	.note.nv.tkinfo,"",@"SHT_NOTE"
	.sectionflags	@"SHF_NOTE_NV_TKINFO"
	.tkinfo
        /*0018*/ 	.word	0x00000002
        /*0030*/ 	.string	""
        /*0030*/ 	.string	"ptxas"
        /*0030*/ 	.string	"Cuda compilation tools, release 13.0, V13.0.88"
        /*0030*/ 	.string	"Build cuda_13.0.r13.0/compiler.36424714_0"
        /*0030*/ 	.string	"-arch sm_100 -m 64 "



//--------------------- .note.nv.cuinfo           --------------------------
	.section	.note.nv.cuinfo,"",@"SHT_NOTE"
	.sectionflags	@"SHF_NOTE_NV_CUINFO"
        /*0018*/ 	.short	0x0002
        /*001a*/ 	.short	0x0064
        /*001c*/ 	.short	0x0082
	.zero		2


//--------------------- .nv.info                  --------------------------
	.section	.nv.info,"",@"SHT_CUDA_INFO"
	.align	4


	//----- nvinfo : EIATTR_REGCOUNT
	.align		4
        /*0000*/ 	.byte	0x04, 0x2f
        /*0002*/ 	.short	(.L_1 - .L_0)
	.align		4
.L_0:
        /*0004*/ 	.word	index@(_Z12histo_kernelP8PPMPixeliPf)
        /*0008*/ 	.word	0x00000010


	//----- nvinfo : EIATTR_FRAME_SIZE
	.align		4
.L_1:
        /*000c*/ 	.byte	0x04, 0x11
        /*000e*/ 	.short	(.L_3 - .L_2)
	.align		4
.L_2:
        /*0010*/ 	.word	index@(_Z12histo_kernelP8PPMPixeliPf)
        /*0014*/ 	.word	0x00000000


	//----- nvinfo : EIATTR_REGCOUNT
	.align		4
.L_3:
        /*0018*/ 	.byte	0x04, 0x2f
        /*001a*/ 	.short	(.L_5 - .L_4)
	.align		4
.L_4:
        /*001c*/ 	.word	index@(_Z19histo_normalizationPfi)
        /*0020*/ 	.word	0x00000010


	//----- nvinfo : EIATTR_FRAME_SIZE
	.align		4
.L_5:
        /*0024*/ 	.byte	0x04, 0x11
        /*0026*/ 	.short	(.L_7 - .L_6)
	.align		4
.L_6:
        /*0028*/ 	.word	index@($__internal_0_$__cuda_sm3x_div_rn_noftz_f32_slowpath)
        /*002c*/ 	.word	0x00000000


	//----- nvinfo : EIATTR_FRAME_SIZE
	.align		4
.L_7:
        /*0030*/ 	.byte	0x04, 0x11
        /*0032*/ 	.short	(.L_9 - .L_8)
	.align		4
.L_8:
        /*0034*/ 	.word	index@(_Z19histo_normalizationPfi)
        /*0038*/ 	.word	0x00000000


	//----- nvinfo : EIATTR_MIN_STACK_SIZE
	.align		4
.L_9:
        /*003c*/ 	.byte	0x04, 0x12
        /*003e*/ 	.short	(.L_11 - .L_10)
	.align		4
.L_10:
        /*0040*/ 	.word	index@(_Z19histo_normalizationPfi)
        /*0044*/ 	.word	0x00000000


	//----- nvinfo : EIATTR_MIN_STACK_SIZE
	.align		4
.L_11:
        /*0048*/ 	.byte	0x04, 0x12
        /*004a*/ 	.short	(.L_13 - .L_12)
	.align		4
.L_12:
        /*004c*/ 	.word	index@(_Z12histo_kernelP8PPMPixeliPf)
        /*0050*/ 	.word	0x00000000
.L_13:


//--------------------- .nv.compat                --------------------------
	.section	.nv.compat,"",@"SHT_CUDA_COMPAT_INFO"
	.align	4
        /*0000*/ 	.byte	0x02, 0x09, 0x00, 0x00, 0x02, 0x02, 0x01, 0x00, 0x02, 0x05, 0x05, 0x00, 0x03, 0x07, 0x01, 0x01
        /*0010*/ 	.byte	0x02, 0x03, 0x00, 0x00, 0x02, 0x06, 0x01, 0x00, 0x04, 0x0b, 0x08, 0x00, 0x01, 0x00, 0x00, 0x00
        /*0020*/ 	.byte	0x00, 0x00, 0x00, 0x00


//--------------------- .nv.info._Z19histo_normalizationPfi --------------------------
	.section	.nv.info._Z19histo_normalizationPfi,"",@"SHT_CUDA_INFO"
	.sectionflags	@""
	.align	4


	//----- nvinfo : EIATTR_CUDA_API_VERSION
	.align		4
        /*0000*/ 	.byte	0x04, 0x37
        /*0002*/ 	.short	(.L_15 - .L_14)
.L_14:
        /*0004*/ 	.word	0x00000082


	//----- nvinfo : EIATTR_KPARAM_INFO
	.align		4
.L_15:
        /*0008*/ 	.byte	0x04, 0x17
        /*000a*/ 	.short	(.L_17 - .L_16)
.L_16:
        /*000c*/ 	.word	0x00000000
        /*0010*/ 	.short	0x0001
        /*0012*/ 	.short	0x0008
        /*0014*/ 	.byte	0x00, 0xf0, 0x11, 0x00


	//----- nvinfo : EIATTR_KPARAM_INFO
	.align		4
.L_17:
        /*0018*/ 	.byte	0x04, 0x17
        /*001a*/ 	.short	(.L_19 - .L_18)
.L_18:
        /*001c*/ 	.word	0x00000000
        /*0020*/ 	.short	0x0000
        /*0022*/ 	.short	0x0000
        /*0024*/ 	.byte	0x00, 0xf5, 0x21, 0x00


	//----- nvinfo : EIATTR_SPARSE_MMA_MASK
	.align		4
.L_19:
        /*0028*/ 	.byte	0x03, 0x50
        /*002a*/ 	.short	0x0000


	//----- nvinfo : EIATTR_MAXREG_COUNT
	.align		4
        /*002c*/ 	.byte	0x03, 0x1b
        /*002e*/ 	.short	0x00ff


	//----- nvinfo : EIATTR_MERCURY_ISA_VERSION
	.align		4
        /*0030*/ 	.byte	0x03, 0x5f
        /*0032*/ 	.short	0x0101


	//----- nvinfo : EIATTR_VRC_CTA_INIT_COUNT
	.align		4
        /*0034*/ 	.byte	0x02, 0x4a
	.zero		1
	.zero		1


	//----- nvinfo : EIATTR_EXIT_INSTR_OFFSETS
	.align		4
        /*0038*/ 	.byte	0x04, 0x1c
        /*003a*/ 	.short	(.L_21 - .L_20)


	//   ....[0]....
.L_20:
        /*003c*/ 	.word	0x00000160


	//----- nvinfo : EIATTR_CRS_STACK_SIZE
	.align		4
.L_21:
        /*0040*/ 	.byte	0x04, 0x1e
        /*0042*/ 	.short	(.L_23 - .L_22)
.L_22:
        /*0044*/ 	.word	0x00000000


	//----- nvinfo : EIATTR_CBANK_PARAM_SIZE
	.align		4
.L_23:
        /*0048*/ 	.byte	0x03, 0x19
        /*004a*/ 	.short	0x000c


	//----- nvinfo : EIATTR_PARAM_CBANK
	.align		4
        /*004c*/ 	.byte	0x04, 0x0a
        /*004e*/ 	.short	(.L_25 - .L_24)
	.align		4
.L_24:
        /*0050*/ 	.word	index@(.nv.constant0._Z19histo_normalizationPfi)
        /*0054*/ 	.short	0x0380
        /*0056*/ 	.short	0x000c


	//----- nvinfo : EIATTR_SW_WAR
	.align		4
.L_25:
        /*0058*/ 	.byte	0x04, 0x36
        /*005a*/ 	.short	(.L_27 - .L_26)
.L_26:
        /*005c*/ 	.word	0x00000008
.L_27:


//--------------------- .nv.info._Z12histo_kernelP8PPMPixeliPf --------------------------
	.section	.nv.info._Z12histo_kernelP8PPMPixeliPf,"",@"SHT_CUDA_INFO"
	.sectionflags	@""
	.align	4


	//----- nvinfo : EIATTR_CUDA_API_VERSION
	.align		4
        /*0000*/ 	.byte	0x04, 0x37
        /*0002*/ 	.short	(.L_29 - .L_28)
.L_28:
        /*0004*/ 	.word	0x00000082


	//----- nvinfo : EIATTR_KPARAM_INFO
	.align		4
.L_29:
        /*0008*/ 	.byte	0x04, 0x17
        /*000a*/ 	.short	(.L_31 - .L_30)
.L_30:
        /*000c*/ 	.word	0x00000000
        /*0010*/ 	.short	0x0002
        /*0012*/ 	.short	0x0010
        /*0014*/ 	.byte	0x00, 0xf5, 0x21, 0x00


	//----- nvinfo : EIATTR_KPARAM_INFO
	.align		4
.L_31:
        /*0018*/ 	.byte	0x04, 0x17
        /*001a*/ 	.short	(.L_33 - .L_32)
.L_32:
        /*001c*/ 	.word	0x00000000
        /*0020*/ 	.short	0x0001
        /*0022*/ 	.short	0x0008
        /*0024*/ 	.byte	0x00, 0xf0, 0x11, 0x00


	//----- nvinfo : EIATTR_KPARAM_INFO
	.align		4
.L_33:
        /*0028*/ 	.byte	0x04, 0x17
        /*002a*/ 	.short	(.L_35 - .L_34)
.L_34:
        /*002c*/ 	.word	0x00000000
        /*0030*/ 	.short	0x0000
        /*0032*/ 	.short	0x0000
        /*0034*/ 	.byte	0x00, 0xf5, 0x21, 0x00


	//----- nvinfo : EIATTR_SPARSE_MMA_MASK
	.align		4
.L_35:
        /*0038*/ 	.byte	0x03, 0x50
        /*003a*/ 	.short	0x0000


	//----- nvinfo : EIATTR_MAXREG_COUNT
	.align		4
        /*003c*/ 	.byte	0x03, 0x1b
        /*003e*/ 	.short	0x00ff


	//----- nvinfo : EIATTR_NUM_BARRIERS
	.align		4
        /*0040*/ 	.byte	0x02, 0x4c
        /*0042*/ 	.byte	0x01
	.zero		1


	//----- nvinfo : EIATTR_MERCURY_ISA_VERSION
	.align		4
        /*0044*/ 	.byte	0x03, 0x5f
        /*0046*/ 	.short	0x0101


	//----- nvinfo : EIATTR_VRC_CTA_INIT_COUNT
	.align		4
        /*0048*/ 	.byte	0x02, 0x4a
	.zero		1
	.zero		1


	//----- nvinfo : EIATTR_EXIT_INSTR_OFFSETS
	.align		4
        /*004c*/ 	.byte	0x04, 0x1c
        /*004e*/ 	.short	(.L_37 - .L_36)


	//   ....[0]....
.L_36:
        /*0050*/ 	.word	0x00000850


	//   ....[1]....
        /*0054*/ 	.word	0x000008a0


	//----- nvinfo : EIATTR_CRS_STACK_SIZE
	.align		4
.L_37:
        /*0058*/ 	.byte	0x04, 0x1e
        /*005a*/ 	.short	(.L_39 - .L_38)
.L_38:
        /*005c*/ 	.word	0x00000000


	//----- nvinfo : EIATTR_CBANK_PARAM_SIZE
	.align		4
.L_39:
        /*0060*/ 	.byte	0x03, 0x19
        /*0062*/ 	.short	0x0018


	//----- nvinfo : EIATTR_PARAM_CBANK
	.align		4
        /*0064*/ 	.byte	0x04, 0x0a
        /*0066*/ 	.short	(.L_41 - .L_40)
	.align		4
.L_40:
        /*0068*/ 	.word	index@(.nv.constant0._Z12histo_kernelP8PPMPixeliPf)
        /*006c*/ 	.short	0x0380
        /*006e*/ 	.short	0x0018


	//----- nvinfo : EIATTR_SW_WAR
	.align		4
.L_41:
        /*0070*/ 	.byte	0x04, 0x36
        /*0072*/ 	.short	(.L_43 - .L_42)
.L_42:
        /*0074*/ 	.word	0x00000008
.L_43:


//--------------------- .nv.callgraph             --------------------------
	.section	.nv.callgraph,"",@"SHT_CUDA_CALLGRAPH"
	.align	4
	.sectionentsize	8
	.align		4
        /*0000*/ 	.word	0x00000000
	.align		4
        /*0004*/ 	.word	0xffffffff
	.align		4
        /*0008*/ 	.word	0x00000000
	.align		4
        /*000c*/ 	.word	0xfffffffe
	.align		4
        /*0010*/ 	.word	0x00000000
	.align		4
        /*0014*/ 	.word	0xfffffffd
	.align		4
        /*0018*/ 	.word	0x00000000
	.align		4
        /*001c*/ 	.word	0xfffffffc


//--------------------- .text._Z19histo_normalizationPfi --------------------------
	.section	.text._Z19histo_normalizationPfi,"ax",@progbits
	.align	128
        .global         _Z19histo_normalizationPfi
        .type           _Z19histo_normalizationPfi,@function
        .size           _Z19histo_normalizationPfi,(.L_x_31 - _Z19histo_normalizationPfi)
        .other          _Z19histo_normalizationPfi,@"STO_CUDA_ENTRY STV_DEFAULT"
_Z19histo_normalizationPfi:
.text._Z19histo_normalizationPfi:
[----:B------:R-:W-:Y:S01]  /*0000*/  LDC R1, c[0x0][0x37c] ;  /* 0x0000df00ff017b82 */ /* 0x000fe20000000800 */
[----:B------:R-:W0:Y:S07]  /*0010*/  S2R R3, SR_TID.X ;  /* 0x0000000000037919 */ /* 0x000e2e0000002100 */
[----:B------:R-:W0:Y:S01]  /*0020*/  LDC.64 R4, c[0x0][0x380] ;  /* 0x0000e000ff047b82 */ /* 0x000e220000000a00 */
[----:B------:R-:W1:Y:S01]  /*0030*/  LDCU.64 UR4, c[0x0][0x358] ;  /* 0x00006b00ff0477ac */ /* 0x000e620008000a00 */
[----:B------:R-:W2:Y:S01]  /*0040*/  LDCU UR6, c[0x0][0x388] ;  /* 0x00007100ff0677ac */ /* 0x000ea20008000800 */
[----:B0-----:R-:W-:-:S05]  /*0050*/  IMAD.WIDE.U32 R4, R3, 0x4, R4 ;  /* 0x0000000403047825 */ /* 0x001fca00078e0004 */
[----:B-1----:R-:W3:Y:S01]  /*0060*/  LDG.E R0, desc[UR4][R4.64] ;  /* 0x0000000404007981 */ /* 0x002ee2000c1e1900 */
[----:B--2---:R-:W-:Y:S01]  /*0070*/  I2FP.F32.S32 R3, UR6 ;  /* 0x0000000600037c45 */ /* 0x004fe20008201400 */
[----:B------:R-:W-:Y:S03]  /*0080*/  BSSY.RECONVERGENT B0, `(.L_x_0) ;  /* 0x000000c000007945 */ /* 0x000fe60003800200 */
[----:B------:R-:W0:Y:S02]  /*0090*/  MUFU.RCP R2, R3 ;  /* 0x0000000300027308 */ /* 0x000e240000001000 */
[----:B0-----:R-:W-:-:S04]  /*00a0*/  FFMA R7, -R3, R2, 1 ;  /* 0x3f80000003077423 */ /* 0x001fc80000000102 */
[----:B------:R-:W-:Y:S02]  /*00b0*/  FFMA R7, R2, R7, R2 ;  /* 0x0000000702077223 */ /* 0x000fe40000000002 */
[----:B---3--:R-:W0:Y:S02]  /*00c0*/  FCHK P0, R0, R3 ;  /* 0x0000000300007302 */ /* 0x008e240000000000 */
[----:B------:R-:W-:-:S04]  /*00d0*/  FFMA R2, R0, R7, RZ ;  /* 0x0000000700027223 */ /* 0x000fc800000000ff */
[----:B------:R-:W-:-:S04]  /*00e0*/  FFMA R6, -R3, R2, R0 ;  /* 0x0000000203067223 */ /* 0x000fc80000000100 */
[----:B------:R-:W-:Y:S01]  /*00f0*/  FFMA R7, R7, R6, R2 ;  /* 0x0000000607077223 */ /* 0x000fe20000000002 */
[----:B0-----:R-:W-:Y:S06]  /*0100*/  @!P0 BRA `(.L_x_1) ;  /* 0x00000000000c8947 */ /* 0x001fec0003800000 */
[----:B------:R-:W-:-:S07]  /*0110*/  MOV R2, 0x130 ;  /* 0x0000013000027802 */ /* 0x000fce0000000f00 */
[----:B------:R-:W-:Y:S05]  /*0120*/  CALL.REL.NOINC `($__internal_0_$__cuda_sm3x_div_rn_noftz_f32_slowpath) ;  /* 0x0000000000107944 */ /* 0x000fea0003c00000 */
[----:B------:R-:W-:-:S07]  /*0130*/  IMAD.MOV.U32 R7, RZ, RZ, R0 ;  /* 0x000000ffff077224 */ /* 0x000fce00078e0000 */
.L_x_1:
[----:B------:R-:W-:Y:S05]  /*0140*/  BSYNC.RECONVERGENT B0 ;  /* 0x0000000000007941 */ /* 0x000fea0003800200 */
.L_x_0:
[----:B------:R-:W-:Y:S01]  /*0150*/  STG.E desc[UR4][R4.64], R7 ;  /* 0x0000000704007986 */ /* 0x000fe2000c101904 */
[----:B------:R-:W-:Y:S05]  /*0160*/  EXIT ;  /* 0x000000000000794d */ /* 0x000fea0003800000 */
        .weak           $__internal_0_$__cuda_sm3x_div_rn_noftz_f32_slowpath
        .type           $__internal_0_$__cuda_sm3x_div_rn_noftz_f32_slowpath,@function
        .size           $__internal_0_$__cuda_sm3x_div_rn_noftz_f32_slowpath,(.L_x_31 - $__internal_0_$__cuda_sm3x_div_rn_noftz_f32_slowpath)
$__internal_0_$__cuda_sm3x_div_rn_noftz_f32_slowpath:
[--C-:B------:R-:W-:Y:S01]  /*0170*/  SHF.R.U32.HI R7, RZ, 0x17, R3.reuse ;  /* 0x00000017ff077819 */ /* 0x100fe20000011603 */
[----:B------:R-:W-:Y:S01]  /*0180*/  BSSY.RECONVERGENT B1, `(.L_x_2) ;  /* 0x0000064000017945 */ /* 0x000fe20003800200 */
[--C-:B------:R-:W-:Y:S01]  /*0190*/  SHF.R.U32.HI R6, RZ, 0x17, R0.reuse ;  /* 0x00000017ff067819 */ /* 0x100fe20000011600 */
[----:B------:R-:W-:Y:S01]  /*01a0*/  IMAD.MOV.U32 R8, RZ, RZ, R0 ;  /* 0x000000ffff087224 */ /* 0x000fe200078e0000 */
[----:B------:R-:W-:Y:S01]  /*01b0*/  LOP3.LUT R7, R7, 0xff, RZ, 0xc0, !PT ;  /* 0x000000ff07077812 */ /* 0x000fe200078ec0ff */
[----:B------:R-:W-:Y:S01]  /*01c0*/  IMAD.MOV.U32 R9, RZ, RZ, R3 ;  /* 0x000000ffff097224 */ /* 0x000fe200078e0003 */
[----:B------:R-:W-:-:S03]  /*01d0*/  LOP3.LUT R6, R6, 0xff, RZ, 0xc0, !PT ;  /* 0x000000ff06067812 */ /* 0x000fc600078ec0ff */
[----:B------:R-:W-:Y:S02]  /*01e0*/  VIADD R12, R7, 0xffffffff ;  /* 0xffffffff070c7836 */ /* 0x000fe40000000000 */
[----:B------:R-:W-:-:S03]  /*01f0*/  VIADD R11, R6, 0xffffffff ;  /* 0xffffffff060b7836 */ /* 0x000fc60000000000 */
[----:B------:R-:W-:-:S04]  /*0200*/  ISETP.GT.U32.AND P0, PT, R12, 0xfd, PT ;  /* 0x000000fd0c00780c */ /* 0x000fc80003f04070 */
[----:B------:R-:W-:-:S13]  /*0210*/  ISETP.GT.U32.OR P0, PT, R11, 0xfd, P0 ;  /* 0x000000fd0b00780c */ /* 0x000fda0000704470 */
[----:B------:R-:W-:Y:S01]  /*0220*/  @!P0 IMAD.MOV.U32 R10, RZ, RZ, RZ ;  /* 0x000000ffff0a8224 */ /* 0x000fe200078e00ff */
[----:B------:R-:W-:Y:S06]  /*0230*/  @!P0 BRA `(.L_x_3) ;  /* 0x00000000005c8947 */ /* 0x000fec0003800000 */
[----:B------:R-:W-:Y:S02]  /*0240*/  FSETP.GTU.FTZ.AND P0, PT, |R0|, +INF , PT ;  /* 0x7f8000000000780b */ /* 0x000fe40003f1c200 */
[----:B------:R-:W-:-:S04]  /*0250*/  FSETP.GTU.FTZ.AND P1, PT, |R3|, +INF , PT ;  /* 0x7f8000000300780b */ /* 0x000fc80003f3c200 */
[----:B------:R-:W-:-:S13]  /*0260*/  PLOP3.LUT P0, PT, P0, P1, PT, 0xf8, 0x8f ;  /* 0x00000000008f781c */ /* 0x000fda0000703f70 */
[----:B------:R-:W-:Y:S05]  /*0270*/  @P0 BRA `(.L_x_4) ;  /* 0x00000004004c0947 */ /* 0x000fea0003800000 */
[----:B------:R-:W-:-:S13]  /*0280*/  LOP3.LUT P0, RZ, R9, 0x7fffffff, R8, 0xc8, !PT ;  /* 0x7fffffff09ff7812 */ /* 0x000fda000780c808 */
[----:B------:R-:W-:Y:S05]  /*0290*/  @!P0 BRA `(.L_x_5) ;  /* 0x00000004003c8947 */ /* 0x000fea0003800000 */
[C---:B------:R-:W-:Y:S02]  /*02a0*/  FSETP.NEU.FTZ.AND P2, PT, |R0|.reuse, +INF , PT ;  /* 0x7f8000000000780b */ /* 0x040fe40003f5d200 */
[----:B------:R-:W-:Y:S02]  /*02b0*/  FSETP.NEU.FTZ.AND P1, PT, |R3|, +INF , PT ;  /* 0x7f8000000300780b */ /* 0x000fe40003f3d200 */
[----:B------:R-:W-:-:S11]  /*02c0*/  FSETP.NEU.FTZ.AND P0, PT, |R0|, +INF , PT ;  /* 0x7f8000000000780b */ /* 0x000fd60003f1d200 */
[----:B------:R-:W-:Y:S05]  /*02d0*/  @!P1 BRA !P2, `(.L_x_5) ;  /* 0x00000004002c9947 */ /* 0x000fea0005000000 */
[----:B------:R-:W-:-:S04]  /*02e0*/  LOP3.LUT P2, RZ, R8, 0x7fffffff, RZ, 0xc0, !PT ;  /* 0x7fffffff08ff7812 */ /* 0x000fc8000784c0ff */
[----:B------:R-:W-:-:S13]  /*02f0*/  PLOP3.LUT P1, PT, P1, P2, PT, 0x2f, 0xf2 ;  /* 0x0000000000f2781c */ /* 0x000fda0000f24577 */
[----:B------:R-:W-:Y:S05]  /*0300*/  @P1 BRA `(.L_x_6) ;  /* 0x0000000400181947 */ /* 0x000fea0003800000 */
[----:B------:R-:W-:-:S04]  /*0310*/  LOP3.LUT P1, RZ, R9, 0x7fffffff, RZ, 0xc0, !PT ;  /* 0x7fffffff09ff7812 */ /* 0x000fc8000782c0ff */
[----:B------:R-:W-:-:S13]  /*0320*/  PLOP3.LUT P0, PT, P0, P1, PT, 0x2f, 0xf2 ;  /* 0x0000000000f2781c */ /* 0x000fda0000702577 */
[----:B------:R-:W-:Y:S05]  /*0330*/  @P0 BRA `(.L_x_7) ;  /* 0x0000000400000947 */ /* 0x000fea0003800000 */
[----:B------:R-:W-:Y:S02]  /*0340*/  ISETP.GE.AND P0, PT, R11, RZ, PT ;  /* 0x000000ff0b00720c */ /* 0x000fe40003f06270 */
[----:B------:R-:W-:-:S11]  /*0350*/  ISETP.GE.AND P1, PT, R12, RZ, PT ;  /* 0x000000ff0c00720c */ /* 0x000fd60003f26270 */
[----:B------:R-:W-:Y:S02]  /*0360*/  @P0 IMAD.MOV.U32 R10, RZ, RZ, RZ ;  /* 0x000000ffff0a0224 */ /* 0x000fe400078e00ff */
[----:B------:R-:W-:Y:S01]  /*0370*/  @!P0 FFMA R8, R0, 1.84467440737095516160e+19, RZ ;  /* 0x5f80000000088823 */ /* 0x000fe200000000ff */
[----:B------:R-:W-:Y:S02]  /*0380*/  @!P0 IMAD.MOV.U32 R10, RZ, RZ, -0x40 ;  /* 0xffffffc0ff0a8424 */ /* 0x000fe400078e00ff */
[----:B------:R-:W-:Y:S02]  /*0390*/  @!P1 FFMA R9, R3, 1.84467440737095516160e+19, RZ ;  /* 0x5f80000003099823 */ /* 0x000fe400000000ff */
[----:B------:R-:W-:-:S07]  /*03a0*/  @!P1 VIADD R10, R10, 0x40 ;  /* 0x000000400a0a9836 */ /* 0x000fce0000000000 */
.L_x_3:
[----:B------:R-:W-:Y:S01]  /*03b0*/  LEA R0, R7, 0xc0800000, 0x17 ;  /* 0xc080000007007811 */ /* 0x000fe200078eb8ff */
[----:B------:R-:W-:Y:S01]  /*03c0*/  VIADD R6, R6, 0xffffff81 ;  /* 0xffffff8106067836 */ /* 0x000fe20000000000 */
[----:B------:R-:W-:Y:S03]  /*03d0*/  BSSY.RECONVERGENT B2, `(.L_x_8) ;  /* 0x0000035000027945 */ /* 0x000fe60003800200 */
[----:B------:R-:W-:Y:S01]  /*03e0*/  IMAD.IADD R9, R9, 0x1, -R0 ;  /* 0x0000000109097824 */ /* 0x000fe200078e0a00 */
[C---:B------:R-:W-:Y:S01]  /*03f0*/  IADD3 R7, PT, PT, R6.reuse, 0x7f, -R7 ;  /* 0x0000007f06077810 */ /* 0x040fe20007ffe807 */
[----:B------:R-:W-:Y:S02]  /*0400*/  IMAD R0, R6, -0x800000, R8 ;  /* 0xff80000006007824 */ /* 0x000fe400078e0208 */
[----:B------:R-:W0:Y:S01]  /*0410*/  MUFU.RCP R3, R9 ;  /* 0x0000000900037308 */ /* 0x000e220000001000 */
[----:B------:R-:W-:Y:S01]  /*0420*/  FADD.FTZ R11, -R9, -RZ ;  /* 0x800000ff090b7221 */ /* 0x000fe20000010100 */
[----:B------:R-:W-:-:S03]  /*0430*/  IMAD.IADD R7, R7, 0x1, R10 ;  /* 0x0000000107077824 */ /* 0x000fc600078e020a */
[----:B0-----:R-:W-:-:S04]  /*0440*/  FFMA R12, R3, R11, 1 ;  /* 0x3f800000030c7423 */ /* 0x001fc8000000000b */
[----:B------:R-:W-:-:S04]  /*0450*/  FFMA R12, R3, R12, R3 ;  /* 0x0000000c030c7223 */ /* 0x000fc80000000003 */
[----:B------:R-:W-:-:S04]  /*0460*/  FFMA R3, R0, R12, RZ ;  /* 0x0000000c00037223 */ /* 0x000fc800000000ff */
[----:B------:R-:W-:-:S04]  /*0470*/  FFMA R8, R11, R3, R0 ;  /* 0x000000030b087223 */ /* 0x000fc80000000000 */
[----:B------:R-:W-:-:S04]  /*0480*/  FFMA R13, R12, R8, R3 ;  /* 0x000000080c0d7223 */ /* 0x000fc80000000003 */
[----:B------:R-:W-:-:S04]  /*0490*/  FFMA R8, R11, R13, R0 ;  /* 0x0000000d0b087223 */ /* 0x000fc80000000000 */
[----:B------:R-:W-:-:S05]  /*04a0*/  FFMA R0, R12, R8, R13 ;  /* 0x000000080c007223 */ /* 0x000fca000000000d */
[----:B------:R-:W-:-:S04]  /*04b0*/  SHF.R.U32.HI R3, RZ, 0x17, R0 ;  /* 0x00000017ff037819 */ /* 0x000fc80000011600 */
[----:B------:R-:W-:-:S05]  /*04c0*/  LOP3.LUT R3, R3, 0xff, RZ, 0xc0, !PT ;  /* 0x000000ff03037812 */ /* 0x000fca00078ec0ff */
[----:B------:R-:W-:-:S04]  /*04d0*/  IMAD.IADD R9, R3, 0x1, R7 ;  /* 0x0000000103097824 */ /* 0x000fc800078e0207 */
[----:B------:R-:W-:-:S05]  /*04e0*/  VIADD R3, R9, 0xffffffff ;  /* 0xffffffff09037836 */ /* 0x000fca0000000000 */
[----:B------:R-:W-:-:S13]  /*04f0*/  ISETP.GE.U32.AND P0, PT, R3, 0xfe, PT ;  /* 0x000000fe0300780c */ /* 0x000fda0003f06070 */
[----:B------:R-:W-:Y:S05]  /*0500*/  @!P0 BRA `(.L_x_9) ;  /* 0x0000000000808947 */ /* 0x000fea0003800000 */
[----:B------:R-:W-:-:S13]  /*0510*/  ISETP.GT.AND P0, PT, R9, 0xfe, PT ;  /* 0x000000fe0900780c */ /* 0x000fda0003f04270 */
[----:B------:R-:W-:Y:S05]  /*0520*/  @P0 BRA `(.L_x_10) ;  /* 0x00000000006c0947 */ /* 0x000fea0003800000 */
[----:B------:R-:W-:-:S13]  /*0530*/  ISETP.GE.AND P0, PT, R9, 0x1, PT ;  /* 0x000000010900780c */ /* 0x000fda0003f06270 */
[----:B------:R-:W-:Y:S05]  /*0540*/  @P0 BRA `(.L_x_11) ;  /* 0x0000000000740947 */ /* 0x000fea0003800000 */
[----:B------:R-:W-:Y:S02]  /*0550*/  ISETP.GE.AND P0, PT, R9, -0x18, PT ;  /* 0xffffffe80900780c */ /* 0x000fe40003f06270 */
[----:B------:R-:W-:-:S11]  /*0560*/  LOP3.LUT R0, R0, 0x80000000, RZ, 0xc0, !PT ;  /* 0x8000000000007812 */ /* 0x000fd600078ec0ff */
[----:B------:R-:W-:Y:S05]  /*0570*/  @!P0 BRA `(.L_x_11) ;  /* 0x0000000000688947 */ /* 0x000fea0003800000 */
[CCC-:B------:R-:W-:Y:S01]  /*0580*/  FFMA.RZ R3, R12.reuse, R8.reuse, R13.reuse ;  /* 0x000000080c037223 */ /* 0x1c0fe2000000c00d */
[CCC-:B------:R-:W-:Y:S01]  /*0590*/  FFMA.RM R6, R12.reuse, R8.reuse, R13.reuse ;  /* 0x000000080c067223 */ /* 0x1c0fe2000000400d */
[C---:B------:R-:W-:Y:S02]  /*05a0*/  ISETP.NE.AND P2, PT, R9.reuse, RZ, PT ;  /* 0x000000ff0900720c */ /* 0x040fe40003f45270 */
[----:B------:R-:W-:Y:S02]  /*05b0*/  ISETP.NE.AND P1, PT, R9, RZ, PT ;  /* 0x000000ff0900720c */ /* 0x000fe40003f25270 */
[----:B------:R-:W-:Y:S01]  /*05c0*/  LOP3.LUT R7, R3, 0x7fffff, RZ, 0xc0, !PT ;  /* 0x007fffff03077812 */ /* 0x000fe200078ec0ff */
[----:B------:R-:W-:Y:S01]  /*05d0*/  FFMA.RP R3, R12, R8, R13 ;  /* 0x000000080c037223 */ /* 0x000fe2000000800d */
[----:B------:R-:W-:Y:S02]  /*05e0*/  VIADD R8, R9, 0x20 ;  /* 0x0000002009087836 */ /* 0x000fe40000000000 */
[----:B------:R-:W-:Y:S01]  /*05f0*/  LOP3.LUT R7, R7, 0x800000, RZ, 0xfc, !PT ;  /* 0x0080000007077812 */ /* 0x000fe200078efcff */
[----:B------:R-:W-:Y:S01]  /*0600*/  IMAD.MOV R9, RZ, RZ, -R9 ;  /* 0x000000ffff097224 */ /* 0x000fe200078e0a09 */
[----:B------:R-:W-:-:S02]  /*0610*/  FSETP.NEU.FTZ.AND P0, PT, R3, R6, PT ;  /* 0x000000060300720b */ /* 0x000fc40003f1d000 */
[----:B------:R-:W-:Y:S02]  /*0620*/  SHF.L.U32 R8, R7, R8, RZ ;  /* 0x0000000807087219 */ /* 0x000fe400000006ff */
[----:B------:R-:W-:Y:S02]  /*0630*/  SEL R6, R9, RZ, P2 ;  /* 0x000000ff09067207 */ /* 0x000fe40001000000 */
[----:B------:R-:W-:Y:S02]  /*0640*/  ISETP.NE.AND P1, PT, R8, RZ, P1 ;  /* 0x000000ff0800720c */ /* 0x000fe40000f25270 */
[----:B------:R-:W-:Y:S02]  /*0650*/  SHF.R.U32.HI R6, RZ, R6, R7 ;  /* 0x00000006ff067219 */ /* 0x000fe40000011607 */
[----:B------:R-:W-:Y:S02]  /*0660*/  PLOP3.LUT P0, PT, P0, P1, PT, 0xf8, 0x8f ;  /* 0x00000000008f781c */ /* 0x000fe40000703f70 */
[----:B------:R-:W-:-:S02]  /*0670*/  SHF.R.U32.HI R8, RZ, 0x1, R6 ;  /* 0x00000001ff087819 */ /* 0x000fc40000011606 */
[----:B------:R-:W-:-:S04]  /*0680*/  SEL R3, RZ, 0x1, !P0 ;  /* 0x00000001ff037807 */ /* 0x000fc80004000000 */
[----:B------:R-:W-:-:S04]  /*0690*/  LOP3.LUT R3, R3, 0x1, R8, 0xf8, !PT ;  /* 0x0000000103037812 */ /* 0x000fc800078ef808 */
[----:B------:R-:W-:-:S05]  /*06a0*/  LOP3.LUT R3, R3, R6, RZ, 0xc0, !PT ;  /* 0x0000000603037212 */ /* 0x000fca00078ec0ff */
[----:B------:R-:W-:-:S05]  /*06b0*/  IMAD.IADD R3, R8, 0x1, R3 ;  /* 0x0000000108037824 */ /* 0x000fca00078e0203 */
[----:B------:R-:W-:Y:S01]  /*06c0*/  LOP3.LUT R0, R3, R0, RZ, 0xfc, !PT ;  /* 0x0000000003007212 */ /* 0x000fe200078efcff */
[----:B------:R-:W-:Y:S06]  /*06d0*/  BRA `(.L_x_11) ;  /* 0x0000000000107947 */ /* 0x000fec0003800000 */
.L_x_10:
[----:B------:R-:W-:-:S04]  /*06e0*/  LOP3.LUT R0, R0, 0x80000000, RZ, 0xc0, !PT ;  /* 0x8000000000007812 */ /* 0x000fc800078ec0ff */
[----:B------:R-:W-:Y:S01]  /*06f0*/  LOP3.LUT R0, R0, 0x7f800000, RZ, 0xfc, !PT ;  /* 0x7f80000000007812 */ /* 0x000fe200078efcff */
[----:B------:R-:W-:Y:S06]  /*0700*/  BRA `(.L_x_11) ;  /* 0x0000000000047947 */ /* 0x000fec0003800000 */
.L_x_9:
[----:B------:R-:W-:-:S07]  /*0710*/  IMAD R0, R7, 0x800000, R0 ;  /* 0x0080000007007824 */ /* 0x000fce00078e0200 */
.L_x_11:
[----:B------:R-:W-:Y:S05]  /*0720*/  BSYNC.RECONVERGENT B2 ;  /* 0x0000000000027941 */ /* 0x000fea0003800200 */
.L_x_8:
[----:B------:R-:W-:Y:S05]  /*0730*/  BRA `(.L_x_12) ;  /* 0x0000000000207947 */ /* 0x000fea0003800000 */
.L_x_7:
[----:B------:R-:W-:-:S04]  /*0740*/  LOP3.LUT R0, R9, 0x80000000, R8, 0x48, !PT ;  /* 0x8000000009007812 */ /* 0x000fc800078e4808 */
[----:B------:R-:W-:Y:S01]  /*0750*/  LOP3.LUT R0, R0, 0x7f800000, RZ, 0xfc, !PT ;  /* 0x7f80000000007812 */ /* 0x000fe200078efcff */
[----:B------:R-:W-:Y:S06]  /*0760*/  BRA `(.L_x_12) ;  /* 0x0000000000147947 */ /* 0x000fec0003800000 */
.L_x_6:
[----:B------:R-:W-:Y:S01]  /*0770*/  LOP3.LUT R0, R9, 0x80000000, R8, 0x48, !PT ;  /* 0x8000000009007812 */ /* 0x000fe200078e4808 */
[----:B------:R-:W-:Y:S06]  /*0780*/  BRA `(.L_x_12) ;  /* 0x00000000000c7947 */ /* 0x000fec0003800000 */
.L_x_5:
[----:B------:R-:W0:Y:S01]  /*0790*/  MUFU.RSQ R0, -QNAN ;  /* 0xffc0000000007908 */ /* 0x000e220000001400 */
[----:B------:R-:W-:Y:S05]  /*07a0*/  BRA `(.L_x_12) ;  /* 0x0000000000047947 */ /* 0x000fea0003800000 */
.L_x_4:
[----:B------:R-:W-:-:S07]  /*07b0*/  FADD.FTZ R0, R0, R3 ;  /* 0x0000000300007221 */ /* 0x000fce0000010000 */
.L_x_12:
[----:B------:R-:W-:Y:S05]  /*07c0*/  BSYNC.RECONVERGENT B1 ;  /* 0x0000000000017941 */ /* 0x000fea0003800200 */
.L_x_2:
[----:B------:R-:W-:-:S04]  /*07d0*/  IMAD.MOV.U32 R3, RZ, RZ, 0x0 ;  /* 0x00000000ff037424 */ /* 0x000fc800078e00ff */
[----:B0-----:R-:W-:Y:S05]  /*07e0*/  RET.REL.NODEC R2 `(_Z19histo_normalizationPfi) ;  /* 0xfffffff802047950 */ /* 0x001fea0003c3ffff */
.L_x_13:
[----:B------:R-:W-:-:S00]  /*07f0*/  BRA `(.L_x_13) ;  /* 0xfffffffc00fc7947 */ /* 0x000fc0000383ffff */
[----:B------:R-:W-:-:S00]  /*0800*/  NOP ;  /* 0x0000000000007918 */ /* 0x000fc00000000000 */
[----:B------:R-:W-:-:S00]  /*0810*/  NOP ;  /* 0x0000000000007918 */ /* 0x000fc00000000000 */
[----:B------:R-:W-:-:S00]  /*0820*/  NOP ;  /* 0x0000000000007918 */ /* 0x000fc00000000000 */
[----:B------:R-:W-:-:S00]  /*0830*/  NOP ;  /* 0x0000000000007918 */ /* 0x000fc00000000000 */
[----:B------:R-:W-:-:S00]  /*0840*/  NOP ;  /* 0x0000000000007918 */ /* 0x000fc00000000000 */
[----:B------:R-:W-:-:S00]  /*0850*/  NOP ;  /* 0x0000000000007918 */ /* 0x000fc00000000000 */
[----:B------:R-:W-:-:S00]  /*0860*/  NOP ;  /* 0x0000000000007918 */ /* 0x000fc00000000000 */
[----:B------:R-:W-:-:S00]  /*0870*/  NOP ;  /* 0x0000000000007918 */ /* 0x000fc00000000000 */
.L_x_31:


//--------------------- .text._Z12histo_kernelP8PPMPixeliPf --------------------------
	.section	.text._Z12histo_kernelP8PPMPixeliPf,"ax",@progbits
	.align	128
        .global         _Z12histo_kernelP8PPMPixeliPf
        .type           _Z12histo_kernelP8PPMPixeliPf,@function
        .size           _Z12histo_kernelP8PPMPixeliPf,(.L_x_33 - _Z12histo_kernelP8PPMPixeliPf)
        .other          _Z12histo_kernelP8PPMPixeliPf,@"STO_CUDA_ENTRY STV_DEFAULT"
_Z12histo_kernelP8PPMPixeliPf:
.text._Z12histo_kernelP8PPMPixeliPf:
[----:B------:R-:W-:Y:S01]  /*0000*/  LDC R1, c[0x0][0x37c] ;  /* 0x0000df00ff017b82 */ /* 0x000fe20000000800 */
[----:B------:R-:W0:Y:S07]  /*0010*/  S2R R0, SR_TID.X ;  /* 0x0000000000007919 */ /* 0x000e2e0000002100 */
[----:B------:R-:W1:Y:S01]  /*0020*/  S2UR UR5, SR_CgaCtaId ;  /* 0x00000000000579c3 */ /* 0x000e620000008800 */
[----:B------:R-:W2:Y:S01]  /*0030*/  LDCU UR7, c[0x0][0x388] ;  /* 0x00007100ff0777ac */ /* 0x000ea20008000800 */
[----:B------:R-:W-:Y:S01]  /*0040*/  BSSY.RECONVERGENT B0, `(.L_x_14) ;  /* 0x000007e000007945 */ /* 0x000fe20003800200 */
[----:B------:R-:W-:Y:S01]  /*0050*/  UMOV UR4, 0x400 ;  /* 0x0000040000047882 */ /* 0x000fe20000000000 */
[----:B------:R-:W3:Y:S04]  /*0060*/  LDCU.64 UR8, c[0x0][0x358] ;  /* 0x00006b00ff0877ac */ /* 0x000ee80008000a00 */
[----:B------:R-:W4:Y:S08]  /*0070*/  S2UR UR6, SR_CTAID.X ;  /* 0x00000000000679c3 */ /* 0x000f300000002500 */
[----:B------:R-:W4:Y:S01]  /*0080*/  LDC R5, c[0x0][0x360] ;  /* 0x0000d800ff057b82 */ /* 0x000f220000000800 */
[----:B-1----:R-:W-:Y:S01]  /*0090*/  ULEA UR4, UR5, UR4, 0x18 ;  /* 0x0000000405047291 */ /* 0x002fe2000f8ec0ff */
[----:B------:R-:W1:Y:S01]  /*00a0*/  LDCU UR5, c[0x0][0x370] ;  /* 0x00006e00ff0577ac */ /* 0x000e620008000800 */
[----:B0-----:R-:W-:-:S04]  /*00b0*/  ISETP.GT.U32.AND P0, PT, R0, 0x3f, PT ;  /* 0x0000003f0000780c */ /* 0x001fc80003f04070 */
[----:B------:R-:W-:Y:S01]  /*00c0*/  LEA R2, R0, UR4, 0x2 ;  /* 0x0000000400027c11 */ /* 0x000fe2000f8e10ff */
[----:B----4-:R-:W-:-:S08]  /*00d0*/  IMAD R3, R5, UR6, R0 ;  /* 0x0000000605037c24 */ /* 0x010fd0000f8e0200 */
[----:B------:R0:W-:Y:S01]  /*00e0*/  @!P0 STS [R2], RZ ;  /* 0x000000ff02008388 */ /* 0x0001e20000000800 */
[----:B------:R-:W-:Y:S01]  /*00f0*/  BAR.SYNC.DEFER_BLOCKING 0x0 ;  /* 0x0000000000007b1d */ /* 0x000fe20000010000 */
[----:B--2---:R-:W-:Y:S01]  /*0100*/  ISETP.GE.AND P0, PT, R3, UR7, PT ;  /* 0x0000000703007c0c */ /* 0x004fe2000bf06270 */
[----:B-1----:R-:W-:-:S12]  /*0110*/  IMAD R4, R5, UR5, RZ ;  /* 0x0000000505047c24 */ /* 0x002fd8000f8e02ff */
[----:B0--3--:R-:W-:Y:S05]  /*0120*/  @P0 BRA `(.L_x_15) ;  /* 0x0000000400bc0947 */ /* 0x009fea0003800000 */
[----:B------:R-:W0:Y:S01]  /*0130*/  I2F.U32.RP R10, R4 ;  /* 0x00000004000a7306 */ /* 0x000e220000209000 */
[C---:B------:R-:W-:Y:S01]  /*0140*/  IADD3 R5, PT, PT, R4.reuse, R3, RZ ;  /* 0x0000000304057210 */ /* 0x040fe20007ffe0ff */
[----:B------:R-:W-:Y:S01]  /*0150*/  IMAD.MOV R11, RZ, RZ, -R4 ;  /* 0x000000ffff0b7224 */ /* 0x000fe200078e0a04 */
[----:B------:R-:W-:Y:S01]  /*0160*/  ISETP.NE.U32.AND P2, PT, R4, RZ, PT ;  /* 0x000000ff0400720c */ /* 0x000fe20003f45070 */
[----:B------:R-:W-:Y:S01]  /*0170*/  BSSY.RECONVERGENT B1, `(.L_x_16) ;  /* 0x000002f000017945 */ /* 0x000fe20003800200 */
[C---:B------:R-:W-:Y:S02]  /*0180*/  ISETP.GE.AND P0, PT, R5.reuse, UR7, PT ;  /* 0x0000000705007c0c */ /* 0x040fe4000bf06270 */
[----:B------:R-:W-:Y:S02]  /*0190*/  VIMNMX R8, PT, PT, R5, UR7, !PT ;  /* 0x0000000705087c48 */ /* 0x000fe4000ffe0100 */
[----:B------:R-:W-:-:S04]  /*01a0*/  SEL R9, RZ, 0x1, P0 ;  /* 0x00000001ff097807 */ /* 0x000fc80000000000 */
[----:B------:R-:W-:Y:S01]  /*01b0*/  IADD3 R5, PT, PT, R8, -R5, -R9 ;  /* 0x8000000508057210 */ /* 0x000fe20007ffe809 */
[----:B0-----:R-:W0:Y:S02]  /*01c0*/  MUFU.RCP R10, R10 ;  /* 0x0000000a000a7308 */ /* 0x001e240000001000 */
[----:B0-----:R-:W-:-:S06]  /*01d0*/  VIADD R6, R10, 0xffffffe ;  /* 0x0ffffffe0a067836 */ /* 0x001fcc0000000000 */
[----:B------:R0:W1:Y:S02]  /*01e0*/  F2I.FTZ.U32.TRUNC.NTZ R7, R6 ;  /* 0x0000000600077305 */ /* 0x000064000021f000 */
[----:B0-----:R-:W-:Y:S02]  /*01f0*/  IMAD.MOV.U32 R6, RZ, RZ, RZ ;  /* 0x000000ffff067224 */ /* 0x001fe400078e00ff */
[----:B-1----:R-:W-:-:S04]  /*0200*/  IMAD R11, R11, R7, RZ ;  /* 0x000000070b0b7224 */ /* 0x002fc800078e02ff */
[----:B------:R-:W-:-:S06]  /*0210*/  IMAD.HI.U32 R10, R7, R11, R6 ;  /* 0x0000000b070a7227 */ /* 0x000fcc00078e0006 */
[----:B------:R-:W-:-:S04]  /*0220*/  IMAD.HI.U32 R10, R10, R5, RZ ;  /* 0x000000050a0a7227 */ /* 0x000fc800078e00ff */
[----:B------:R-:W-:-:S04]  /*0230*/  IMAD.MOV R6, RZ, RZ, -R10 ;  /* 0x000000ffff067224 */ /* 0x000fc800078e0a0a */
[----:B------:R-:W-:-:S05]  /*0240*/  IMAD R5, R4, R6, R5 ;  /* 0x0000000604057224 */ /* 0x000fca00078e0205 */
[----:B------:R-:W-:-:S13]  /*0250*/  ISETP.GE.U32.AND P0, PT, R5, R4, PT ;  /* 0x000000040500720c */ /* 0x000fda0003f06070 */
[----:B------:R-:W-:Y:S01]  /*0260*/  @P0 IADD3 R5, PT, PT, -R4, R5, RZ ;  /* 0x0000000504050210 */ /* 0x000fe20007ffe1ff */
[----:B------:R-:W-:-:S03]  /*0270*/  @P0 VIADD R10, R10, 0x1 ;  /* 0x000000010a0a0836 */ /* 0x000fc60000000000 */
[----:B------:R-:W-:-:S13]  /*0280*/  ISETP.GE.U32.AND P1, PT, R5, R4, PT ;  /* 0x000000040500720c */ /* 0x000fda0003f26070 */
[----:B------:R-:W-:Y:S01]  /*0290*/  @P1 VIADD R10, R10, 0x1 ;  /* 0x000000010a0a1836 */ /* 0x000fe20000000000 */
[----:B------:R-:W-:-:S04]  /*02a0*/  @!P2 LOP3.LUT R10, RZ, R4, RZ, 0x33, !PT ;  /* 0x00000004ff0aa212 */ /* 0x000fc800078e33ff */
[----:B------:R-:W-:-:S04]  /*02b0*/  IADD3 R13, PT, PT, R9, R10, RZ ;  /* 0x0000000a090d7210 */ /* 0x000fc80007ffe0ff */
[----:B------:R-:W-:-:S04]  /*02c0*/  LOP3.LUT R5, R13, 0x3, RZ, 0xc0, !PT ;  /* 0x000000030d057812 */ /* 0x000fc800078ec0ff */
[----:B------:R-:W-:-:S13]  /*02d0*/  ISETP.NE.AND P0, PT, R5, 0x3, PT ;  /* 0x000000030500780c */ /* 0x000fda0003f05270 */
[----:B------:R-:W-:Y:S05]  /*02e0*/  @!P0 BRA `(.L_x_17) ;  /* 0x00000000005c8947 */ /* 0x000fea0003800000 */
[----:B------:R-:W0:Y:S01]  /*02f0*/  LDC.64 R6, c[0x0][0x380] ;  /* 0x0000e000ff067b82 */ /* 0x000e220000000a00 */
[----:B------:R-:W-:-:S05]  /*0300*/  VIADD R5, R13, 0x1 ;  /* 0x000000010d057836 */ /* 0x000fca0000000000 */
[----:B------:R-:W-:-:S04]  /*0310*/  LOP3.LUT R5, R5, 0x3, RZ, 0xc0, !PT ;  /* 0x0000000305057812 */ /* 0x000fc800078ec0ff */
[----:B------:R-:W-:Y:S02]  /*0320*/  IADD3 R5, PT, PT, -R5, RZ, RZ ;  /* 0x000000ff05057210 */ /* 0x000fe40007ffe1ff */
[----:B0-----:R-:W-:-:S05]  /*0330*/  IADD3 R6, P0, PT, R6, 0x1, RZ ;  /* 0x0000000106067810 */ /* 0x001fca0007f1e0ff */
[----:B------:R-:W-:-:S08]  /*0340*/  IMAD.X R7, RZ, RZ, R7, P0 ;  /* 0x000000ffff077224 */ /* 0x000fd000000e0607 */
.L_x_20:
[----:B------:R-:W-:-:S05]  /*0350*/  IMAD.WIDE R8, R3, 0x3, R6 ;  /* 0x0000000303087825 */ /* 0x000fca00078e0206 */
[----:B------:R-:W2:Y:S04]  /*0360*/  LDG.E.U8 R10, desc[UR8][R8.64+-0x1] ;  /* 0xffffff08080a7981 */ /* 0x000ea8000c1e1100 */
[----:B------:R-:W2:Y:S04]  /*0370*/  LDG.E.U8 R11, desc[UR8][R8.64] ;  /* 0x00000008080b7981 */ /* 0x000ea8000c1e1100 */
[----:B------:R-:W3:Y:S01]  /*0380*/  LDG.E.U8 R12, desc[UR8][R8.64+0x1] ;  /* 0x00000108080c7981 */ /* 0x000ee2000c1e1100 */
[----:B------:R-:W-:Y:S01]  /*0390*/  BSSY.RECONVERGENT B2, `(.L_x_18) ;  /* 0x0000008000027945 */ /* 0x000fe20003800200 */
[----:B--2---:R-:W-:-:S04]  /*03a0*/  IMAD R11, R10, 0x4, R11 ;  /* 0x000000040a0b7824 */ /* 0x004fc800078e020b */
[----:B---3--:R-:W-:-:S05]  /*03b0*/  IMAD.U32 R12, R11, 0x4, R12 ;  /* 0x000000040b0c7824 */ /* 0x008fca00078e000c */
[----:B------:R-:W-:-:S07]  /*03c0*/  LEA R12, R12, UR4, 0x2 ;  /* 0x000000040c0c7c11 */ /* 0x000fce000f8e10ff */
.L_x_19:
[----:B------:R-:W0:Y:S02]  /*03d0*/  LDS R8, [R12] ;  /* 0x000000000c087984 */ /* 0x000e240000000800 */
[----:B0-----:R-:W-:-:S05]  /*03e0*/  FADD R9, R8, 1 ;  /* 0x3f80000008097421 */ /* 0x001fca0000000000 */
[----:B------:R-:W0:Y:S02]  /*03f0*/  ATOMS.CAST.SPIN P0, [R12], R8, R9 ;  /* 0x000000080c00758d */ /* 0x000e240001800009 */
[----:B0-----:R-:W-:Y:S05]  /*0400*/  @!P0 BRA `(.L_x_19) ;  /* 0xfffffffc00f08947 */ /* 0x001fea000383ffff */
[----:B------:R-:W-:Y:S05]  /*0410*/  BSYNC.RECONVERGENT B2 ;  /* 0x0000000000027941 */ /* 0x000fea0003800200 */
.L_x_18:
[----:B------:R-:W-:Y:S01]  /*0420*/  IADD3 R5, PT, PT, R5, 0x1, RZ ;  /* 0x0000000105057810 */ /* 0x000fe20007ffe0ff */
[----:B------:R-:W-:-:S03]  /*0430*/  IMAD.IADD R3, R4, 0x1, R3 ;  /* 0x0000000104037824 */ /* 0x000fc600078e0203 */
[----:B------:R-:W-:-:S13]  /*0440*/  ISETP.NE.AND P0, PT, R5, RZ, PT ;  /* 0x000000ff0500720c */ /* 0x000fda0003f05270 */
[----:B------:R-:W-:Y:S05]  /*0450*/  @P0 BRA `(.L_x_20) ;  /* 0xfffffffc00bc0947 */ /* 0x000fea000383ffff */
.L_x_17:
[----:B------:R-:W-:Y:S05]  /*0460*/  BSYNC.RECONVERGENT B1 ;  /* 0x0000000000017941 */ /* 0x000fea0003800200 */
.L_x_16:
[----:B------:R-:W-:-:S13]  /*0470*/  ISETP.GE.U32.AND P0, PT, R13, 0x3, PT ;  /* 0x000000030d00780c */ /* 0x000fda0003f06070 */
[----:B------:R-:W-:Y:S05]  /*0480*/  @!P0 BRA `(.L_x_15) ;  /* 0x0000000000e48947 */ /* 0x000fea0003800000 */
.L_x_29:
[----:B------:R-:W0:Y:S02]  /*0490*/  LDC.64 R6, c[0x0][0x380] ;  /* 0x0000e000ff067b82 */ /* 0x000e240000000a00 */
[----:B0-----:R-:W-:-:S05]  /*04a0*/  IMAD.WIDE R6, R3, 0x3, R6 ;  /* 0x0000000303067825 */ /* 0x001fca00078e0206 */
[----:B------:R-:W2:Y:S04]  /*04b0*/  LDG.E.U8 R5, desc[UR8][R6.64] ;  /* 0x0000000806057981 */ /* 0x000ea8000c1e1100 */
[----:B------:R-:W2:Y:S04]  /*04c0*/  LDG.E.U8 R8, desc[UR8][R6.64+0x1] ;  /* 0x0000010806087981 */ /* 0x000ea8000c1e1100 */
[----:B------:R-:W3:Y:S01]  /*04d0*/  LDG.E.U8 R9, desc[UR8][R6.64+0x2] ;  /* 0x0000020806097981 */ /* 0x000ee2000c1e1100 */
[----:B------:R-:W-:Y:S01]  /*04e0*/  BSSY.RECONVERGENT B1, `(.L_x_21) ;  /* 0x0000008000017945 */ /* 0x000fe20003800200 */
[----:B--2---:R-:W-:-:S05]  /*04f0*/  LEA R8, R5, R8, 0x2 ;  /* 0x0000000805087211 */ /* 0x004fca00078e10ff */
[----:B---3--:R-:W-:-:S05]  /*0500*/  IMAD.U32 R9, R8, 0x4, R9 ;  /* 0x0000000408097824 */ /* 0x008fca00078e0009 */
[----:B------:R-:W-:-:S07]  /*0510*/  LEA R5, R9, UR4, 0x2 ;  /* 0x0000000409057c11 */ /* 0x000fce000f8e10ff */
.L_x_22:
[----:B------:R-:W0:Y:S02]  /*0520*/  LDS R8, [R5] ;  /* 0x0000000005087984 */ /* 0x000e240000000800 */
[----:B0-----:R-:W-:-:S05]  /*0530*/  FADD R9, R8, 1 ;  /* 0x3f80000008097421 */ /* 0x001fca0000000000 */
[----:B------:R-:W0:Y:S02]  /*0540*/  ATOMS.CAST.SPIN P0, [R5], R8, R9 ;  /* 0x000000080500758d */ /* 0x000e240001800009 */
[----:B0-----:R-:W-:Y:S05]  /*0550*/  @!P0 BRA `(.L_x_22) ;  /* 0xfffffffc00f08947 */ /* 0x001fea000383ffff */
[----:B------:R-:W-:Y:S05]  /*0560*/  BSYNC.RECONVERGENT B1 ;  /* 0x0000000000017941 */ /* 0x000fea0003800200 */
.L_x_21:
[----:B------:R-:W-:-:S05]  /*0570*/  IMAD.WIDE R6, R4, 0x3, R6 ;  /* 0x0000000304067825 */ /* 0x000fca00078e0206 */
[----:B------:R-:W2:Y:S04]  /*0580*/  LDG.E.U8 R5, desc[UR8][R6.64] ;  /* 0x0000000806057981 */ /* 0x000ea8000c1e1100 */
[----:B------:R-:W2:Y:S04]  /*0590*/  LDG.E.U8 R8, desc[UR8][R6.64+0x1] ;  /* 0x0000010806087981 */ /* 0x000ea8000c1e1100 */
[----:B------:R-:W3:Y:S01]  /*05a0*/  LDG.E.U8 R9, desc[UR8][R6.64+0x2] ;  /* 0x0000020806097981 */ /* 0x000ee2000c1e1100 */
[----:B------:R-:W-:Y:S01]  /*05b0*/  BSSY.RECONVERGENT B1, `(.L_x_23) ;  /* 0x0000008000017945 */ /* 0x000fe20003800200 */
[----:B--2---:R-:W-:-:S05]  /*05c0*/  LEA R8, R5, R8, 0x2 ;  /* 0x0000000805087211 */ /* 0x004fca00078e10ff */
[----:B---3--:R-:W-:-:S05]  /*05d0*/  IMAD.U32 R9, R8, 0x4, R9 ;  /* 0x0000000408097824 */ /* 0x008fca00078e0009 */
[----:B------:R-:W-:-:S07]  /*05e0*/  LEA R5, R9, UR4, 0x2 ;  /* 0x0000000409057c11 */ /* 0x000fce000f8e10ff */
.L_x_24:
[----:B------:R-:W0:Y:S02]  /*05f0*/  LDS R8, [R5] ;  /* 0x0000000005087984 */ /* 0x000e240000000800 */
[----:B0-----:R-:W-:-:S05]  /*0600*/  FADD R9, R8, 1 ;  /* 0x3f80000008097421 */ /* 0x001fca0000000000 */
[----:B------:R-:W0:Y:S02]  /*0610*/  ATOMS.CAST.SPIN P0, [R5], R8, R9 ;  /* 0x000000080500758d */ /* 0x000e240001800009 */
[----:B0-----:R-:W-:Y:S05]  /*0620*/  @!P0 BRA `(.L_x_24) ;  /* 0xfffffffc00f08947 */ /* 0x001fea000383ffff */
[----:B------:R-:W-:Y:S05]  /*0630*/  BSYNC.RECONVERGENT B1 ;  /* 0x0000000000017941 */ /* 0x000fea0003800200 */
.L_x_23:
        /* <DEDUP_REMOVED lines=8> */
.L_x_26:
[----:B------:R-:W0:Y:S02]  /*06c0*/  LDS R8, [R5] ;  /* 0x0000000005087984 */ /* 0x000e240000000800 */
[----:B0-----:R-:W-:-:S05]  /*06d0*/  FADD R9, R8, 1 ;  /* 0x3f80000008097421 */ /* 0x001fca0000000000 */
[----:B------:R-:W0:Y:S02]  /*06e0*/  ATOMS.CAST.SPIN P0, [R5], R8, R9 ;  /* 0x000000080500758d */ /* 0x000e240001800009 */
[----:B0-----:R-:W-:Y:S05]  /*06f0*/  @!P0 BRA `(.L_x_26) ;  /* 0xfffffffc00f08947 */ /* 0x001fea000383ffff */
[----:B------:R-:W-:Y:S05]  /*0700*/  BSYNC.RECONVERGENT B1 ;  /* 0x0000000000017941 */ /* 0x000fea0003800200 */
.L_x_25:
        /* <DEDUP_REMOVED lines=8> */
.L_x_28:
[----:B------:R-:W0:Y:S02]  /*0790*/  LDS R6, [R9] ;  /* 0x0000000009067984 */ /* 0x000e240000000800 */
[----:B0-----:R-:W-:-:S05]  /*07a0*/  FADD R7, R6, 1 ;  /* 0x3f80000006077421 */ /* 0x001fca0000000000 */
[----:B------:R-:W0:Y:S02]  /*07b0*/  ATOMS.CAST.SPIN P0, [R9], R6, R7 ;  /* 0x000000060900758d */ /* 0x000e240001800007 */
[----:B0-----:R-:W-:Y:S05]  /*07c0*/  @!P0 BRA `(.L_x_28) ;  /* 0xfffffffc00f08947 */ /* 0x001fea000383ffff */
[----:B------:R-:W-:Y:S05]  /*07d0*/  BSYNC.RECONVERGENT B1 ;  /* 0x0000000000017941 */ /* 0x000fea0003800200 */
.L_x_27:
[----:B------:R-:W0:Y:S01]  /*07e0*/  LDCU UR5, c[0x0][0x388] ;  /* 0x00007100ff0577ac */ /* 0x000e220008000800 */
[----:B------:R-:W-:-:S04]  /*07f0*/  LEA R3, R4, R3, 0x2 ;  /* 0x0000000304037211 */ /* 0x000fc800078e10ff */
[----:B0-----:R-:W-:-:S13]  /*0800*/  ISETP.GE.AND P0, PT, R3, UR5, PT ;  /* 0x0000000503007c0c */ /* 0x001fda000bf06270 */
[----:B------:R-:W-:Y:S05]  /*0810*/  @!P0 BRA `(.L_x_29) ;  /* 0xfffffffc001c8947 */ /* 0x000fea000383ffff */
.L_x_15:
[----:B------:R-:W-:Y:S05]  /*0820*/  BSYNC.RECONVERGENT B0 ;  /* 0x0000000000007941 */ /* 0x000fea0003800200 */
.L_x_14:
[----:B------:R-:W-:Y:S01]  /*0830*/  BAR.SYNC.DEFER_BLOCKING 0x0 ;  /* 0x0000000000007b1d */ /* 0x000fe20000010000 */
[----:B------:R-:W-:-:S13]  /*0840*/  ISETP.GT.U32.AND P0, PT, R0, 0x3f, PT ;  /* 0x0000003f0000780c */ /* 0x000fda0003f04070 */
[----:B------:R-:W-:Y:S05]  /*0850*/  @P0 EXIT ;  /* 0x000000000000094d */ /* 0x000fea0003800000 */
[----:B------:R-:W0:Y:S01]  /*0860*/  LDS R3, [R2] ;  /* 0x0000000002037984 */ /* 0x000e220000000800 */
[----:B------:R-:W1:Y:S02]  /*0870*/  LDC.64 R4, c[0x0][0x390] ;  /* 0x0000e400ff047b82 */ /* 0x000e640000000a00 */
[----:B-1----:R-:W-:-:S05]  /*0880*/  IMAD.WIDE.U32 R4, R0, 0x4, R4 ;  /* 0x0000000400047825 */ /* 0x002fca00078e0004 */
[----:B0-----:R-:W-:Y:S01]  /*0890*/  REDG.E.ADD.F32.FTZ.RN.STRONG.GPU desc[UR8][R4.64], R3 ;  /* 0x00000003040079a6 */ /* 0x001fe2000c12f308 */
[----:B------:R-:W-:Y:S05]  /*08a0*/  EXIT ;  /* 0x000000000000794d */ /* 0x000fea0003800000 */
.L_x_30:
        /* <DEDUP_REMOVED lines=13> */
.L_x_33:


//--------------------- .nv.shared.reserved.0     --------------------------
	.section	.nv.shared.reserved.0,"aw",@nobits
	.weak		__nv_reservedSMEM_offset_0_alias
	.size		__nv_reservedSMEM_offset_0_alias, 0, 64
	.other		__nv_reservedSMEM_offset_0_alias,@"STO_CUDA_RESERVED_SHARED STV_DEFAULT"
__nv_reservedSMEM_offset_0_alias:
	.zero		0
	.zero		64


//--------------------- .nv.shared._Z12histo_kernelP8PPMPixeliPf --------------------------
	.section	.nv.shared._Z12histo_kernelP8PPMPixeliPf,"aw",@nobits
	.sectionflags	@""
	.align	4
.nv.shared._Z12histo_kernelP8PPMPixeliPf:
	.zero		1280


//--------------------- .nv.constant0._Z19histo_normalizationPfi --------------------------
	.section	.nv.constant0._Z19histo_normalizationPfi,"a",@progbits
	.sectionflags	@""
	.align	4
.nv.constant0._Z19histo_normalizationPfi:
	.zero		908


//--------------------- .nv.constant0._Z12histo_kernelP8PPMPixeliPf --------------------------
	.section	.nv.constant0._Z12histo_kernelP8PPMPixeliPf,"a",@progbits
	.sectionflags	@""
	.align	4
.nv.constant0._Z12histo_kernelP8PPMPixeliPf:
	.zero		920


//--------------------- SYMBOLS --------------------------

	.type		.nv.reservedSmem.offset0,@object
	.size		.nv.reservedSmem.offset0,0x4
	.type		.nv.reservedSmem.cap,@object
	.size		.nv.reservedSmem.cap,0x4
